	.headerflags	@"EF_CUDA_TEXMODE_UNIFIED EF_CUDA_64BIT_ADDRESS EF_CUDA_ACCELERATORS EF_CUDA_SM90 EF_CUDA_VIRTUAL_SM(EF_CUDA_SM90)"
	.elftype	@"ET_EXEC"


//--------------------- .nv.info                  --------------------------
	.section	.nv.info,"",@"SHT_CUDA_INFO"
	.align	4


	//----- nvinfo : EIATTR_REGCOUNT
	.align		4
        /*0000*/ 	.byte	0x04, 0x2f
        /*0002*/ 	.short	(.L_1 - .L_0)
	.align		4
.L_0:
        /*0004*/ 	.word	index@(triton_poi_fused_add_exp_mul_0)
        /*0008*/ 	.word	0x00000014


	//----- nvinfo : EIATTR_MIN_STACK_SIZE
	.align		4
.L_1:
        /*000c*/ 	.byte	0x04, 0x12
        /*000e*/ 	.short	(.L_3 - .L_2)
	.align		4
.L_2:
        /*0010*/ 	.word	index@(triton_poi_fused_add_exp_mul_0)
        /*0014*/ 	.word	0x00000000


	//----- nvinfo : EIATTR_FRAME_SIZE
	.align		4
.L_3:
        /*0018*/ 	.byte	0x04, 0x11
        /*001a*/ 	.short	(.L_5 - .L_4)
	.align		4
.L_4:
        /*001c*/ 	.word	index@(triton_poi_fused_add_exp_mul_0)
        /*0020*/ 	.word	0x00000000


	//----- nvinfo : EIATTR_MIN_STACK_SIZE
	.align		4
.L_5:
        /*0024*/ 	.byte	0x04, 0x12
        /*0026*/ 	.short	(.L_7 - .L_6)
	.align		4
.L_6:
        /*0028*/ 	.word	index@(triton_poi_fused_add_exp_mul_0)
        /*002c*/ 	.word	0x00000000
.L_7:


//--------------------- .nv.info.triton_poi_fused_add_exp_mul_0 --------------------------
	.section	.nv.info.triton_poi_fused_add_exp_mul_0,"",@"SHT_CUDA_INFO"
	.sectionflags	@""
	.align	4


	//----- nvinfo : EIATTR_CUDA_API_VERSION
	.align		4
        /*0000*/ 	.byte	0x04, 0x37
        /*0002*/ 	.short	(.L_9 - .L_8)
.L_8:
        /*0004*/ 	.word	0x0000007c


	//----- nvinfo : EIATTR_KPARAM_INFO
	.align		4
.L_9:
        /*0008*/ 	.byte	0x04, 0x17
        /*000a*/ 	.short	(.L_11 - .L_10)
.L_10:
        /*000c*/ 	.word	0x00000000
        /*0010*/ 	.short	0x0006
        /*0012*/ 	.short	0x0030
        /*0014*/ 	.byte	0x00, 0xf0, 0x11, 0x00


	//----- nvinfo : EIATTR_KPARAM_INFO
	.align		4
.L_11:
        /*0018*/ 	.byte	0x04, 0x17
        /*001a*/ 	.short	(.L_13 - .L_12)
.L_12:
        /*001c*/ 	.word	0x00000000
        /*0020*/ 	.short	0x0005
        /*0022*/ 	.short	0x0028
        /*0024*/ 	.byte	0x00, 0xf4, 0x21, 0x00


	//----- nvinfo : EIATTR_KPARAM_INFO
	.align		4
.L_13:
        /*0028*/ 	.byte	0x04, 0x17
        /*002a*/ 	.short	(.L_15 - .L_14)
.L_14:
        /*002c*/ 	.word	0x00000000
        /*0030*/ 	.short	0x0004
        /*0032*/ 	.short	0x0020
        /*0034*/ 	.byte	0x00, 0xf4, 0x21, 0x00


	//----- nvinfo : EIATTR_KPARAM_INFO
	.align		4
.L_15:
        /*0038*/ 	.byte	0x04, 0x17
        /*003a*/ 	.short	(.L_17 - .L_16)
.L_16:
        /*003c*/ 	.word	0x00000000
        /*0040*/ 	.short	0x0003
        /*0042*/ 	.short	0x0018
        /*0044*/ 	.byte	0x00, 0xf4, 0x21, 0x00


	//----- nvinfo : EIATTR_KPARAM_INFO
	.align		4
.L_17:
        /*0048*/ 	.byte	0x04, 0x17
        /*004a*/ 	.short	(.L_19 - .L_18)
.L_18:
        /*004c*/ 	.word	0x00000000
        /*0050*/ 	.short	0x0002
        /*0052*/ 	.short	0x0010
        /*0054*/ 	.byte	0x00, 0xf4, 0x21, 0x00


	//----- nvinfo : EIATTR_KPARAM_INFO
	.align		4
.L_19:
        /*0058*/ 	.byte	0x04, 0x17
        /*005a*/ 	.short	(.L_21 - .L_20)
.L_20:
        /*005c*/ 	.word	0x00000000
        /*0060*/ 	.short	0x0001
        /*0062*/ 	.short	0x0008
        /*0064*/ 	.byte	0x00, 0xf4, 0x21, 0x00


	//----- nvinfo : EIATTR_KPARAM_INFO
	.align		4
.L_21:
        /*0068*/ 	.byte	0x04, 0x17
        /*006a*/ 	.short	(.L_23 - .L_22)
.L_22:
        /*006c*/ 	.word	0x00000000
        /*0070*/ 	.short	0x0000
        /*0072*/ 	.short	0x0000
        /*0074*/ 	.byte	0x00, 0xf4, 0x21, 0x00


	//----- nvinfo : EIATTR_SPARSE_MMA_MASK
	.align		4
.L_23:
        /*0078*/ 	.byte	0x03, 0x50
        /*007a*/ 	.short	0x0000


	//----- nvinfo : EIATTR_MAXREG_COUNT
	.align		4
        /*007c*/ 	.byte	0x03, 0x1b
        /*007e*/ 	.short	0x00ff


	//----- nvinfo : EIATTR_EXIT_INSTR_OFFSETS
	.align		4
        /*0080*/ 	.byte	0x04, 0x1c
        /*0082*/ 	.short	(.L_25 - .L_24)


	//   ....[0]....
.L_24:
        /*0084*/ 	.word	0x00000320


	//   ....[1]....
        /*0088*/ 	.word	0x00000340


	//----- nvinfo : EIATTR_REQNTID
	.align		4
.L_25:
        /*008c*/ 	.byte	0x04, 0x10
        /*008e*/ 	.short	(.L_27 - .L_26)
.L_26:
        /*0090*/ 	.word	0x00000020
        /*0094*/ 	.word	0x00000001
        /*0098*/ 	.word	0x00000001


	//----- nvinfo : EIATTR_CBANK_PARAM_SIZE
	.align		4
.L_27:
        /*009c*/ 	.byte	0x03, 0x19
        /*009e*/ 	.short	0x0034


	//----- nvinfo : EIATTR_PARAM_CBANK
	.align		4
        /*00a0*/ 	.byte	0x04, 0x0a
        /*00a2*/ 	.short	(.L_29 - .L_28)
	.align		4
.L_28:
        /*00a4*/ 	.word	index@(.nv.constant0.triton_poi_fused_add_exp_mul_0)
        /*00a8*/ 	.short	0x0210
        /*00aa*/ 	.short	0x0034


	//----- nvinfo : EIATTR_SW_WAR
	.align		4
.L_29:
        /*00ac*/ 	.byte	0x04, 0x36
        /*00ae*/ 	.short	(.L_31 - .L_30)
.L_30:
        /*00b0*/ 	.word	0x00000008
.L_31:


//--------------------- .nv.callgraph             --------------------------
	.section	.nv.callgraph,"",@"SHT_CUDA_CALLGRAPH"
	.align	4
	.sectionentsize	8
	.align		4
        /*0000*/ 	.word	0x00000000
	.align		4
        /*0004*/ 	.word	0xffffffff
	.align		4
        /*0008*/ 	.word	0x00000000
	.align		4
        /*000c*/ 	.word	0xfffffffe
	.align		4
        /*0010*/ 	.word	0x00000000
	.align		4
        /*0014*/ 	.word	0xfffffffd
	.align		4
        /*0018*/ 	.word	0x00000000
	.align		4
        /*001c*/ 	.word	0xfffffffc


//--------------------- .text.triton_poi_fused_add_exp_mul_0 --------------------------
	.section	.text.triton_poi_fused_add_exp_mul_0,"ax",@progbits
	.align	128
        .global         triton_poi_fused_add_exp_mul_0
        .type           triton_poi_fused_add_exp_mul_0,@function
        .size           triton_poi_fused_add_exp_mul_0,(.L_x_1 - triton_poi_fused_add_exp_mul_0)
        .other          triton_poi_fused_add_exp_mul_0,@"STO_CUDA_ENTRY STV_DEFAULT"
triton_poi_fused_add_exp_mul_0:
.text.triton_poi_fused_add_exp_mul_0:
[----:B------:R-:W0:Y:S01]  /*0000*/  LDC R1, c[0x0][0x28] ;  /* 0x00000a00ff017b82 */ /* 0x000e220000000800 */
[----:B------:R-:W1:Y:S07]  /*0010*/  S2R R17, SR_TID.X ;  /* 0x0000000000117919 */ /* 0x000e6e0000002100 */
[----:B------:R-:W2:Y:S01]  /*0020*/  LDC.64 R2, c[0x0][0x228] ;  /* 0x00008a00ff027b82 */ /* 0x000ea20000000a00 */
[----:B------:R-:W-:Y:S01]  /*0030*/  CS2R R14, SRZ ;  /* 0x00000000000e7805 */ /* 0x000fe2000001ff00 */
[----:B------:R-:W-:Y:S01]  /*0040*/  ULDC.64 UR4, c[0x0][0x208] ;  /* 0x0000820000047ab9 */ /* 0x000fe20000000a00 */
[----:B------:R-:W3:Y:S05]  /*0050*/  S2R R13, SR_CTAID.X ;  /* 0x00000000000d7919 */ /* 0x000eea0000002500 */
[----:B------:R-:W4:Y:S08]  /*0060*/  LDC.64 R6, c[0x0][0x220] ;  /* 0x00008800ff067b82 */ /* 0x000f300000000a00 */
[----:B------:R-:W5:Y:S01]  /*0070*/  LDC.64 R4, c[0x0][0x218] ;  /* 0x00008600ff047b82 */ /* 0x000f620000000a00 */
[----:B------:R-:W-:-:S07]  /*0080*/  HFMA2.MMA R12, -RZ, RZ, 0, 0 ;  /* 0x00000000ff0c7435 */ /* 0x000fce00000001ff */
[----:B------:R-:W5:Y:S01]  /*0090*/  LDC.64 R8, c[0x0][0x230] ;  /* 0x00008c00ff087b82 */ /* 0x000f620000000a00 */
[----:B-1----:R-:W-:-:S07]  /*00a0*/  LOP3.LUT R0, R17, 0x3, RZ, 0xc0, !PT ;  /* 0x0000000311007812 */ /* 0x002fce00078ec0ff */
[----:B------:R-:W1:Y:S01]  /*00b0*/  LDC.64 R10, c[0x0][0x210] ;  /* 0x00008400ff0a7b82 */ /* 0x000e620000000a00 */
[----:B---3--:R-:W-:-:S04]  /*00c0*/  LEA R13, R13, R0, 0x2 ;  /* 0x000000000d0d7211 */ /* 0x008fc800078e10ff */
[C---:B------:R-:W-:Y:S01]  /*00d0*/  ISETP.GE.AND P0, PT, R13.reuse, 0x4, PT ;  /* 0x000000040d00780c */ /* 0x040fe20003f06270 */
[----:B--2---:R-:W-:-:S12]  /*00e0*/  IMAD.WIDE R2, R13, 0x4, R2 ;  /* 0x000000040d027825 */ /* 0x004fd800078e0202 */
[----:B------:R1:W2:Y:S01]  /*00f0*/  @!P0 LDG.E R15, desc[UR4][R2.64] ;  /* 0x00000004020f8981 */ /* 0x0002a2000c1e1900 */
[----:B----4-:R-:W-:-:S04]  /*0100*/  IMAD.WIDE R6, R13, 0x4, R6 ;  /* 0x000000040d067825 */ /* 0x010fc800078e0206 */
[C---:B-----5:R-:W-:Y:S01]  /*0110*/  IMAD.WIDE R4, R13.reuse, 0x4, R4 ;  /* 0x000000040d047825 */ /* 0x060fe200078e0204 */
[----:B------:R-:W3:Y:S04]  /*0120*/  @!P0 LDG.E R14, desc[UR4][R6.64] ;  /* 0x00000004060e8981 */ /* 0x000ee8000c1e1900 */
[----:B------:R-:W4:Y:S01]  /*0130*/  @!P0 LDG.E R12, desc[UR4][R4.64] ;  /* 0x00000004040c8981 */ /* 0x000f22000c1e1900 */
[----:B------:R-:W-:Y:S01]  /*0140*/  MOV R16, RZ ;  /* 0x000000ff00107202 */ /* 0x000fe20000000f00 */
[----:B------:R-:W-:Y:S01]  /*0150*/  HFMA2.MMA R0, -RZ, RZ, 0, 0 ;  /* 0x00000000ff007435 */ /* 0x000fe200000001ff */
[----:B0-----:R-:W-:-:S04]  /*0160*/  IMAD.WIDE R8, R13, 0x4, R8 ;  /* 0x000000040d087825 */ /* 0x001fc800078e0208 */
[C---:B-1----:R-:W-:Y:S01]  /*0170*/  IMAD.WIDE R2, R13.reuse, 0x4, R10 ;  /* 0x000000040d027825 */ /* 0x042fe200078e020a */
[----:B------:R-:W5:Y:S04]  /*0180*/  @!P0 LDG.E R16, desc[UR4][R8.64] ;  /* 0x0000000408108981 */ /* 0x000f68000c1e1900 */
[----:B------:R0:W3:Y:S02]  /*0190*/  @!P0 LDG.E R0, desc[UR4][R2.64] ;  /* 0x0000000402008981 */ /* 0x0000e4000c1e1900 */
[----:B0-----:R-:W0:Y:S02]  /*01a0*/  LDC.64 R2, c[0x0][0x238] ;  /* 0x00008e00ff027b82 */ /* 0x001e240000000a00 */
[----:B0-----:R-:W-:-:S04]  /*01b0*/  IMAD.WIDE R2, R13, 0x4, R2 ;  /* 0x000000040d027825 */ /* 0x001fc800078e0202 */
[----:B--2---:R-:W-:-:S04]  /*01c0*/  FMUL R15, R15, 3 ;  /* 0x404000000f0f7820 */ /* 0x004fc80000400000 */
[----:B------:R-:W-:-:S05]  /*01d0*/  FMUL R15, R15, 1.4426950216293334961 ;  /* 0x3fb8aa3b0f0f7820 */ /* 0x000fca0000400000 */
[----:B------:R-:W-:Y:S01]  /*01e0*/  FSETP.GEU.AND P0, PT, R15, -126, PT ;  /* 0xc2fc00000f00780b */ /* 0x000fe20003f0e000 */
[----:B----4-:R-:W-:-:S04]  /*01f0*/  FMUL R12, R12, 3 ;  /* 0x404000000c0c7820 */ /* 0x010fc80000400000 */
[----:B------:R-:W-:-:S05]  /*0200*/  FMUL R12, R12, 1.4426950216293334961 ;  /* 0x3fb8aa3b0c0c7820 */ /* 0x000fca0000400000 */
[----:B------:R-:W-:-:S03]  /*0210*/  FSETP.GEU.AND P1, PT, R12, -126, PT ;  /* 0xc2fc00000c00780b */ /* 0x000fc60003f2e000 */
[----:B------:R-:W-:-:S04]  /*0220*/  @!P0 FMUL R15, R15, 0.5 ;  /* 0x3f0000000f0f8820 */ /* 0x000fc80000400000 */
[----:B------:R-:W0:Y:S06]  /*0230*/  MUFU.EX2 R5, R15 ;  /* 0x0000000f00057308 */ /* 0x000e2c0000000800 */
[----:B------:R-:W-:Y:S01]  /*0240*/  @!P1 FMUL R12, R12, 0.5 ;  /* 0x3f0000000c0c9820 */ /* 0x000fe20000400000 */
[----:B0-----:R-:W-:Y:S01]  /*0250*/  @!P0 FMUL R5, R5, R5 ;  /* 0x0000000505058220 */ /* 0x001fe20000400000 */
[----:B------:R-:W-:-:S03]  /*0260*/  LOP3.LUT P0, RZ, R17, 0x1c, RZ, 0xc0, !PT ;  /* 0x0000001c11ff7812 */ /* 0x000fc6000780c0ff */
[----:B---3--:R-:W-:Y:S01]  /*0270*/  FMUL R14, R5, R14 ;  /* 0x0000000e050e7220 */ /* 0x008fe20000400000 */
[----:B------:R-:W-:Y:S01]  /*0280*/  ISETP.LT.AND P0, PT, R13, 0x4, !P0 ;  /* 0x000000040d00780c */ /* 0x000fe20004701270 */
[----:B------:R-:W0:Y:S02]  /*0290*/  MUFU.EX2 R5, R12 ;  /* 0x0000000c00057308 */ /* 0x000e240000000800 */
[----:B------:R-:W-:-:S05]  /*02a0*/  FMUL R14, R14, 1.4426950216293334961 ;  /* 0x3fb8aa3b0e0e7820 */ /* 0x000fca0000400000 */
[----:B------:R-:W-:Y:S01]  /*02b0*/  FSETP.GEU.AND P2, PT, R14, -126, PT ;  /* 0xc2fc00000e00780b */ /* 0x000fe20003f4e000 */
[----:B0-----:R-:W-:-:S12]  /*02c0*/  @!P1 FMUL R5, R5, R5 ;  /* 0x0000000505059220 */ /* 0x001fd80000400000 */
[----:B------:R-:W-:-:S04]  /*02d0*/  @!P2 FMUL R14, R14, 0.5 ;  /* 0x3f0000000e0ea820 */ /* 0x000fc80000400000 */
[----:B------:R-:W0:Y:S02]  /*02e0*/  MUFU.EX2 R7, R14 ;  /* 0x0000000e00077308 */ /* 0x000e240000000800 */
[----:B0-----:R-:W-:-:S04]  /*02f0*/  @!P2 FMUL R7, R7, R7 ;  /* 0x000000070707a220 */ /* 0x001fc80000400000 */
[----:B-----5:R-:W-:-:S04]  /*0300*/  FMUL R16, R7, R16 ;  /* 0x0000001007107220 */ /* 0x020fc80000400000 */
[----:B------:R-:W-:Y:S01]  /*0310*/  FFMA R5, R5, R0, R16 ;  /* 0x0000000005057223 */ /* 0x000fe20000000010 */
[----:B------:R-:W-:Y:S06]  /*0320*/  @!P0 EXIT ;  /* 0x000000000000894d */ /* 0x000fec0003800000 */
[----:B------:R-:W-:Y:S01]  /*0330*/  STG.E desc[UR4][R2.64], R5 ;  /* 0x0000000502007986 */ /* 0x000fe2000c101904 */
[----:B------:R-:W-:Y:S05]  /*0340*/  EXIT ;  /* 0x000000000000794d */ /* 0x000fea0003800000 */
.L_x_0:
[----:B------:R-:W-:-:S00]  /*0350*/  BRA `(.L_x_0) ;  /* 0xfffffffc00fc7947 */ /* 0x000fc0000383ffff */
[----:B------:R-:W-:-:S00]  /*0360*/  NOP ;  /* 0x0000000000007918 */ /* 0x000fc00000000000 */
        /* <DEDUP_REMOVED lines=9> */
.L_x_1:


//--------------------- .nv.constant0.triton_poi_fused_add_exp_mul_0 --------------------------
	.section	.nv.constant0.triton_poi_fused_add_exp_mul_0,"a",@progbits
	.sectionflags	@""
	.align	4
.nv.constant0.triton_poi_fused_add_exp_mul_0:
	.zero		580
